//
// Generated by NVIDIA NVVM Compiler
//
// Compiler Build ID: CL-36424714
// Cuda compilation tools, release 13.0, V13.0.88
// Based on NVVM 20.0.0
//

.version 9.0
.target sm_100
.address_size 64

	// .globl	_Z18bruteForceCOKerneltiPiS_
.const .align 4 .b8 allowedMoves[56] = {0, 0, 0, 0, 1, 0, 0, 0, 2, 0, 0, 0, 3, 0, 0, 0, 4, 0, 0, 0, 5, 0, 0, 0, 9, 0, 0, 0, 10, 0, 0, 0, 11, 0, 0, 0, 12, 0, 0, 0, 13, 0, 0, 0, 14, 0, 0, 0, 7, 0, 0, 0, 16};
.const .align 4 .b8 coPerm[576] = {3, 0, 0, 0, 0, 0, 0, 0, 1, 0, 0, 0, 2, 0, 0, 0, 4, 0, 0, 0, 5, 0, 0, 0, 6, 0, 0, 0, 7, 0, 0, 0, 2, 0, 0, 0, 3, 0, 0, 0, 0, 0, 0, 0, 1, 0, 0, 0, 4, 0, 0, 0, 5, 0, 0, 0, 6, 0, 0, 0, 7, 0, 0, 0, 1, 0, 0, 0, 2, 0, 0, 0, 3, 0, 0, 0, 0, 0, 0, 0, 4, 0, 0, 0, 5, 0, 0, 0, 6, 0, 0, 0, 7, 0, 0, 0, 4, 0, 0, 0, 1, 0, 0, 0, 2, 0, 0, 0, 0, 0, 0, 0, 7, 0, 0, 0, 5, 0, 0, 0, 6, 0, 0, 0, 3, 0, 0, 0, 7, 0, 0, 0, 1, 0, 0, 0, 2, 0, 0, 0, 4, 0, 0, 0, 3, 0, 0, 0, 5, 0, 0, 0, 6, 0, 0, 0, 0, 0, 0, 0, 3, 0, 0, 0, 1, 0, 0, 0, 2, 0, 0, 0, 7, 0, 0, 0, 0, 0, 0, 0, 5, 0, 0, 0, 6, 0, 0, 0, 4, 0, 0, 0, 1, 0, 0, 0, 5, 0, 0, 0, 2, 0, 0, 0, 3, 0, 0, 0, 0, 0, 0, 0, 4, 0, 0, 0, 6, 0, 0, 0, 7, 0, 0, 0, 5, 0, 0, 0, 4, 0, 0, 0, 2, 0, 0, 0, 3, 0, 0, 0, 1, 0, 0, 0, 0, 0, 0, 0, 6, 0, 0, 0, 7, 0, 0, 0, 4, 0, 0, 0, 0, 0, 0, 0, 2, 0, 0, 0, 3, 0, 0, 0, 5, 0, 0, 0, 1, 0, 0, 0, 6, 0, 0, 0, 7, 0, 0, 0, 0, 0, 0, 0, 1, 0, 0, 0, 2, 0, 0, 0, 3, 0, 0, 0, 5, 0, 0, 0, 6, 0, 0, 0, 7, 0, 0, 0, 4, 0, 0, 0, 0, 0, 0, 0, 1, 0, 0, 0, 2, 0, 0, 0, 3, 0, 0, 0, 6, 0, 0, 0, 7, 0, 0, 0, 4, 0, 0, 0, 5, 0, 0, 0, 0, 0, 0, 0, 1, 0, 0, 0, 2, 0, 0, 0, 3, 0, 0, 0, 7, 0, 0, 0, 4, 0, 0, 0, 5, 0, 0, 0, 6, 0, 0, 0, 0, 0, 0, 0, 2, 0, 0, 0, 6, 0, 0, 0, 3, 0, 0, 0, 4, 0, 0, 0, 1, 0, 0, 0, 5, 0, 0, 0, 7, 0, 0, 0, 0, 0, 0, 0, 6, 0, 0, 0, 5, 0, 0, 0, 3, 0, 0, 0, 4, 0, 0, 0, 2, 0, 0, 0, 1, 0, 0, 0, 7, 0, 0, 0, 0, 0, 0, 0, 5, 0, 0, 0, 1, 0, 0, 0, 3, 0, 0, 0, 4, 0, 0, 0, 6, 0, 0, 0, 2, 0, 0, 0, 7, 0, 0, 0, 0, 0, 0, 0, 1, 0, 0, 0, 3, 0, 0, 0, 7, 0, 0, 0, 4, 0, 0, 0, 5, 0, 0, 0, 2, 0, 0, 0, 6, 0, 0, 0, 0, 0, 0, 0, 1, 0, 0, 0, 7, 0, 0, 0, 6, 0, 0, 0, 4, 0, 0, 0, 5, 0, 0, 0, 3, 0, 0, 0, 2, 0, 0, 0, 0, 0, 0, 0, 1, 0, 0, 0, 6, 0, 0, 0, 2, 0, 0, 0, 4, 0, 0, 0, 5, 0, 0, 0, 7, 0, 0, 0, 3};
.const .align 4 .b8 coTwist[576] = {0, 0, 0, 0, 0, 0, 0, 0, 0, 0, 0, 0, 0, 0, 0, 0, 0, 0, 0, 0, 0, 0, 0, 0, 0, 0, 0, 0, 0, 0, 0, 0, 0, 0, 0, 0, 0, 0, 0, 0, 0, 0, 0, 0, 0, 0, 0, 0, 0, 0, 0, 0, 0, 0, 0, 0, 0, 0, 0, 0, 0, 0, 0, 0, 0, 0, 0, 0, 0, 0, 0, 0, 0, 0, 0, 0, 0, 0, 0, 0, 0, 0, 0, 0, 0, 0, 0, 0, 0, 0, 0, 0, 0, 0, 0, 0, 2, 0, 0, 0, 0, 0, 0, 0, 0, 0, 0, 0, 1, 0, 0, 0, 1, 0, 0, 0, 0, 0, 0, 0, 0, 0, 0, 0, 2, 0, 0, 0, 0, 0, 0, 0, 0, 0, 0, 0, 0, 0, 0, 0, 0, 0, 0, 0, 0, 0, 0, 0, 0, 0, 0, 0, 0, 0, 0, 0, 0, 0, 0, 0, 2, 0, 0, 0, 0, 0, 0, 0, 0, 0, 0, 0, 1, 0, 0, 0, 1, 0, 0, 0, 0, 0, 0, 0, 0, 0, 0, 0, 2, 0, 0, 0, 1, 0, 0, 0, 2, 0, 0, 0, 0, 0, 0, 0, 0, 0, 0, 0, 2, 0, 0, 0, 1, 0, 0, 0, 0, 0, 0, 0, 0, 0, 0, 0, 0, 0, 0, 0, 0, 0, 0, 0, 0, 0, 0, 0, 0, 0, 0, 0, 0, 0, 0, 0, 0, 0, 0, 0, 0, 0, 0, 0, 0, 0, 0, 0, 1, 0, 0, 0, 2, 0, 0, 0, 0, 0, 0, 0, 0, 0, 0, 0, 2, 0, 0, 0, 1, 0, 0, 0, 0, 0, 0, 0, 0, 0, 0, 0, 0, 0, 0, 0, 0, 0, 0, 0, 0, 0, 0, 0, 0, 0, 0, 0, 0, 0, 0, 0, 0, 0, 0, 0, 0, 0, 0, 0, 0, 0, 0, 0, 0, 0, 0, 0, 0, 0, 0, 0, 0, 0, 0, 0, 0, 0, 0, 0, 0, 0, 0, 0, 0, 0, 0, 0, 0, 0, 0, 0, 0, 0, 0, 0, 0, 0, 0, 0, 0, 0, 0, 0, 0, 0, 0, 0, 0, 0, 0, 0, 0, 0, 0, 0, 0, 0, 0, 0, 0, 0, 0, 0, 0, 0, 0, 0, 0, 0, 0, 0, 1, 0, 0, 0, 2, 0, 0, 0, 0, 0, 0, 0, 0, 0, 0, 0, 2, 0, 0, 0, 1, 0, 0, 0, 0, 0, 0, 0, 0, 0, 0, 0, 0, 0, 0, 0, 0, 0, 0, 0, 0, 0, 0, 0, 0, 0, 0, 0, 0, 0, 0, 0, 0, 0, 0, 0, 0, 0, 0, 0, 0, 0, 0, 0, 1, 0, 0, 0, 2, 0, 0, 0, 0, 0, 0, 0, 0, 0, 0, 0, 2, 0, 0, 0, 1, 0, 0, 0, 0, 0, 0, 0, 0, 0, 0, 0, 0, 0, 0, 0, 1, 0, 0, 0, 2, 0, 0, 0, 0, 0, 0, 0, 0, 0, 0, 0, 2, 0, 0, 0, 1, 0, 0, 0, 0, 0, 0, 0, 0, 0, 0, 0, 0, 0, 0, 0, 0, 0, 0, 0, 0, 0, 0, 0, 0, 0, 0, 0, 0, 0, 0, 0, 0, 0, 0, 0, 0, 0, 0, 0, 0, 0, 0, 0, 1, 0, 0, 0, 2, 0, 0, 0, 0, 0, 0, 0, 0, 0, 0, 0, 2, 0, 0, 0, 1};

.visible .entry _Z18bruteForceCOKerneltiPiS_(
	.param .u16 _Z18bruteForceCOKerneltiPiS__param_0,
	.param .u32 _Z18bruteForceCOKerneltiPiS__param_1,
	.param .u64 .ptr .align 1 _Z18bruteForceCOKerneltiPiS__param_2,
	.param .u64 .ptr .align 1 _Z18bruteForceCOKerneltiPiS__param_3
)
{
	.local .align 8 .b8 	__local_depot0[40];
	.reg .b64 	%SP;
	.reg .b64 	%SPL;
	.reg .pred 	%p<22>;
	.reg .b16 	%rs<7>;
	.reg .b32 	%r<190>;
	.reg .b64 	%rd<76>;

	mov.u64 	%SPL, __local_depot0;
	ld.param.u16 	%rs6, [_Z18bruteForceCOKerneltiPiS__param_0];
	ld.param.u32 	%r28, [_Z18bruteForceCOKerneltiPiS__param_1];
	ld.param.u64 	%rd27, [_Z18bruteForceCOKerneltiPiS__param_2];
	ld.param.u64 	%rd25, [_Z18bruteForceCOKerneltiPiS__param_3];
	cvta.to.global.u64 	%rd1, %rd27;
	add.u64 	%rd2, %SPL, 0;
	mov.u32 	%r29, %ctaid.x;
	mov.u32 	%r30, %ntid.x;
	mov.u32 	%r31, %tid.x;
	mad.lo.s32 	%r32, %r29, %r30, %r31;
	cvt.u64.u32 	%rd71, %r32;
	setp.lt.s32 	%p1, %r28, 1;
	mov.b64 	%rd70, 1;
	@%p1 bra 	$L__BB0_7;
	and.b32  	%r1, %r28, 3;
	setp.lt.u32 	%p2, %r28, 4;
	mov.b64 	%rd70, 1;
	@%p2 bra 	$L__BB0_4;
	and.b32  	%r33, %r28, 2147483644;
	neg.s32 	%r181, %r33;
	mov.b64 	%rd70, 1;
$L__BB0_3:
	mul.lo.s64 	%rd70, %rd70, 38416;
	add.s32 	%r181, %r181, 4;
	setp.ne.s32 	%p3, %r181, 0;
	@%p3 bra 	$L__BB0_3;
$L__BB0_4:
	setp.eq.s32 	%p4, %r1, 0;
	@%p4 bra 	$L__BB0_7;
	neg.s32 	%r182, %r1;
$L__BB0_6:
	.pragma "nounroll";
	mul.lo.s64 	%rd70, %rd70, 14;
	add.s32 	%r182, %r182, 1;
	setp.ne.s32 	%p5, %r182, 0;
	@%p5 bra 	$L__BB0_6;
$L__BB0_7:
	setp.le.u64 	%p6, %rd70, %rd71;
	@%p6 bra 	$L__BB0_26;
	setp.lt.s32 	%p7, %r28, 1;
	@%p7 bra 	$L__BB0_12;
	mov.b32 	%r184, -1;
	mov.b32 	%r183, 0;
	mov.u64 	%rd33, allowedMoves;
	mov.u64 	%rd38, coTwist;
	mov.u64 	%rd40, coPerm;
$L__BB0_10:
	cvt.u32.u64 	%r36, %rd71;
	shr.u32 	%r37, %r36, 1;
	mul.hi.u32 	%r38, %r37, -1840700269;
	shr.u32 	%r39, %r38, 2;
	mul.lo.s32 	%r40, %r39, 14;
	sub.s32 	%r41, %r36, %r40;
	mul.wide.u32 	%rd32, %r41, 4;
	add.s64 	%rd34, %rd33, %rd32;
	ld.const.u32 	%r10, [%rd34];
	mul.hi.s32 	%r42, %r10, 1431655766;
	shr.u32 	%r43, %r42, 31;
	add.s32 	%r11, %r42, %r43;
	setp.eq.s32 	%p8, %r11, %r184;
	@%p8 bra 	$L__BB0_26;
	mul.wide.u32 	%rd35, %r183, 4;
	add.s64 	%rd36, %rd2, %rd35;
	st.local.u32 	[%rd36], %r10;
	mul.wide.s32 	%rd37, %r10, 32;
	add.s64 	%rd39, %rd38, %rd37;
	add.s64 	%rd41, %rd40, %rd37;
	cvt.u32.u16 	%r44, %rs6;
	cvt.u64.u32 	%rd71, %r39;
	and.b32  	%r49, %r44, 3;
	ld.const.u32 	%r50, [%rd41];
	mul.wide.s32 	%rd42, %r50, 4;
	add.s64 	%rd43, %rd39, %rd42;
	ld.const.u32 	%r51, [%rd43];
	add.s32 	%r52, %r51, %r49;
	mul.hi.s32 	%r53, %r52, 1431655766;
	shr.u32 	%r54, %r53, 31;
	add.s32 	%r55, %r53, %r54;
	mul.lo.s32 	%r56, %r55, 3;
	sub.s32 	%r57, %r52, %r56;
	shl.b32 	%r58, %r50, 1;
	shl.b32 	%r59, %r57, %r58;
	shr.u32 	%r60, %r44, 2;
	and.b32  	%r61, %r60, 3;
	ld.const.u32 	%r62, [%rd41+4];
	mul.wide.s32 	%rd44, %r62, 4;
	add.s64 	%rd45, %rd39, %rd44;
	ld.const.u32 	%r63, [%rd45];
	add.s32 	%r64, %r63, %r61;
	mul.hi.s32 	%r65, %r64, 1431655766;
	shr.u32 	%r66, %r65, 31;
	add.s32 	%r67, %r65, %r66;
	mul.lo.s32 	%r68, %r67, 3;
	sub.s32 	%r69, %r64, %r68;
	shl.b32 	%r70, %r62, 1;
	shl.b32 	%r71, %r69, %r70;
	or.b32  	%r72, %r59, %r71;
	shr.u32 	%r73, %r44, 4;
	and.b32  	%r74, %r73, 3;
	ld.const.u32 	%r75, [%rd41+8];
	mul.wide.s32 	%rd46, %r75, 4;
	add.s64 	%rd47, %rd39, %rd46;
	ld.const.u32 	%r76, [%rd47];
	add.s32 	%r77, %r76, %r74;
	mul.hi.s32 	%r78, %r77, 1431655766;
	shr.u32 	%r79, %r78, 31;
	add.s32 	%r80, %r78, %r79;
	mul.lo.s32 	%r81, %r80, 3;
	sub.s32 	%r82, %r77, %r81;
	shl.b32 	%r83, %r75, 1;
	shl.b32 	%r84, %r82, %r83;
	or.b32  	%r85, %r72, %r84;
	shr.u32 	%r86, %r44, 6;
	and.b32  	%r87, %r86, 3;
	ld.const.u32 	%r88, [%rd41+12];
	mul.wide.s32 	%rd48, %r88, 4;
	add.s64 	%rd49, %rd39, %rd48;
	ld.const.u32 	%r89, [%rd49];
	add.s32 	%r90, %r89, %r87;
	mul.hi.s32 	%r91, %r90, 1431655766;
	shr.u32 	%r92, %r91, 31;
	add.s32 	%r93, %r91, %r92;
	mul.lo.s32 	%r94, %r93, 3;
	sub.s32 	%r95, %r90, %r94;
	shl.b32 	%r96, %r88, 1;
	shl.b32 	%r97, %r95, %r96;
	or.b32  	%r98, %r85, %r97;
	shr.u32 	%r99, %r44, 8;
	and.b32  	%r100, %r99, 3;
	ld.const.u32 	%r101, [%rd41+16];
	mul.wide.s32 	%rd50, %r101, 4;
	add.s64 	%rd51, %rd39, %rd50;
	ld.const.u32 	%r102, [%rd51];
	add.s32 	%r103, %r102, %r100;
	mul.hi.s32 	%r104, %r103, 1431655766;
	shr.u32 	%r105, %r104, 31;
	add.s32 	%r106, %r104, %r105;
	mul.lo.s32 	%r107, %r106, 3;
	sub.s32 	%r108, %r103, %r107;
	shl.b32 	%r109, %r101, 1;
	shl.b32 	%r110, %r108, %r109;
	or.b32  	%r111, %r98, %r110;
	shr.u32 	%r112, %r44, 10;
	and.b32  	%r113, %r112, 3;
	ld.const.u32 	%r114, [%rd41+20];
	mul.wide.s32 	%rd52, %r114, 4;
	add.s64 	%rd53, %rd39, %rd52;
	ld.const.u32 	%r115, [%rd53];
	add.s32 	%r116, %r115, %r113;
	mul.hi.s32 	%r117, %r116, 1431655766;
	shr.u32 	%r118, %r117, 31;
	add.s32 	%r119, %r117, %r118;
	mul.lo.s32 	%r120, %r119, 3;
	sub.s32 	%r121, %r116, %r120;
	shl.b32 	%r122, %r114, 1;
	shl.b32 	%r123, %r121, %r122;
	or.b32  	%r124, %r111, %r123;
	shr.u32 	%r125, %r44, 12;
	and.b32  	%r126, %r125, 3;
	ld.const.u32 	%r127, [%rd41+24];
	mul.wide.s32 	%rd54, %r127, 4;
	add.s64 	%rd55, %rd39, %rd54;
	ld.const.u32 	%r128, [%rd55];
	add.s32 	%r129, %r128, %r126;
	mul.hi.s32 	%r130, %r129, 1431655766;
	shr.u32 	%r131, %r130, 31;
	add.s32 	%r132, %r130, %r131;
	mul.lo.s32 	%r133, %r132, 3;
	sub.s32 	%r134, %r129, %r133;
	shl.b32 	%r135, %r127, 1;
	shl.b32 	%r136, %r134, %r135;
	or.b32  	%r137, %r124, %r136;
	shr.u32 	%r138, %r44, 14;
	ld.const.u32 	%r139, [%rd41+28];
	mul.wide.s32 	%rd56, %r139, 4;
	add.s64 	%rd57, %rd39, %rd56;
	ld.const.u32 	%r140, [%rd57];
	add.s32 	%r141, %r140, %r138;
	mul.hi.s32 	%r142, %r141, 1431655766;
	shr.u32 	%r143, %r142, 31;
	add.s32 	%r144, %r142, %r143;
	mul.lo.s32 	%r145, %r144, 3;
	sub.s32 	%r146, %r141, %r145;
	shl.b32 	%r147, %r139, 1;
	shl.b32 	%r148, %r146, %r147;
	or.b32  	%r149, %r137, %r148;
	cvt.u16.u32 	%rs6, %r149;
	add.s32 	%r183, %r183, 1;
	setp.ne.s32 	%p9, %r183, %r28;
	mov.u32 	%r184, %r11;
	@%p9 bra 	$L__BB0_10;
$L__BB0_12:
	setp.ne.s16 	%p10, %rs6, 0;
	@%p10 bra 	$L__BB0_26;
	setp.lt.s32 	%p11, %r28, 1;
	cvta.to.global.u64 	%rd58, %rd25;
	atom.global.exch.b32 	%r150, [%rd58], 1;
	setp.ne.s32 	%p12, %r150, 0;
	or.pred  	%p13, %p12, %p11;
	@%p13 bra 	$L__BB0_26;
	and.b32  	%r13, %r28, 15;
	setp.lt.u32 	%p14, %r28, 16;
	mov.b32 	%r187, 0;
	@%p14 bra 	$L__BB0_17;
	and.b32  	%r187, %r28, 2147483632;
	neg.s32 	%r185, %r187;
	add.s64 	%rd73, %rd2, 32;
	add.s64 	%rd72, %rd1, 32;
$L__BB0_16:
	.pragma "nounroll";
	ld.local.v2.u32 	{%r152, %r153}, [%rd73+-32];
	st.global.u32 	[%rd72+-32], %r152;
	st.global.u32 	[%rd72+-28], %r153;
	ld.local.v2.u32 	{%r154, %r155}, [%rd73+-24];
	st.global.u32 	[%rd72+-24], %r154;
	st.global.u32 	[%rd72+-20], %r155;
	ld.local.v2.u32 	{%r156, %r157}, [%rd73+-16];
	st.global.u32 	[%rd72+-16], %r156;
	st.global.u32 	[%rd72+-12], %r157;
	ld.local.v2.u32 	{%r158, %r159}, [%rd73+-8];
	st.global.u32 	[%rd72+-8], %r158;
	st.global.u32 	[%rd72+-4], %r159;
	ld.local.v2.u32 	{%r160, %r161}, [%rd73];
	st.global.u32 	[%rd72], %r160;
	st.global.u32 	[%rd72+4], %r161;
	ld.local.v2.u32 	{%r162, %r163}, [%rd73+8];
	st.global.u32 	[%rd72+8], %r162;
	st.global.u32 	[%rd72+12], %r163;
	ld.local.v2.u32 	{%r164, %r165}, [%rd73+16];
	st.global.u32 	[%rd72+16], %r164;
	st.global.u32 	[%rd72+20], %r165;
	ld.local.v2.u32 	{%r166, %r167}, [%rd73+24];
	st.global.u32 	[%rd72+24], %r166;
	st.global.u32 	[%rd72+28], %r167;
	add.s32 	%r185, %r185, 16;
	add.s64 	%rd73, %rd73, 64;
	add.s64 	%rd72, %rd72, 64;
	setp.ne.s32 	%p15, %r185, 0;
	@%p15 bra 	$L__BB0_16;
$L__BB0_17:
	setp.eq.s32 	%p16, %r13, 0;
	@%p16 bra 	$L__BB0_26;
	and.b32  	%r19, %r28, 7;
	setp.lt.u32 	%p17, %r13, 8;
	@%p17 bra 	$L__BB0_20;
	mul.wide.u32 	%rd59, %r187, 4;
	add.s64 	%rd60, %rd2, %rd59;
	ld.local.u32 	%r168, [%rd60];
	add.s64 	%rd61, %rd1, %rd59;
	st.global.u32 	[%rd61], %r168;
	ld.local.u32 	%r169, [%rd60+4];
	st.global.u32 	[%rd61+4], %r169;
	ld.local.u32 	%r170, [%rd60+8];
	st.global.u32 	[%rd61+8], %r170;
	ld.local.u32 	%r171, [%rd60+12];
	st.global.u32 	[%rd61+12], %r171;
	ld.local.u32 	%r172, [%rd60+16];
	st.global.u32 	[%rd61+16], %r172;
	ld.local.u32 	%r173, [%rd60+20];
	st.global.u32 	[%rd61+20], %r173;
	ld.local.u32 	%r174, [%rd60+24];
	st.global.u32 	[%rd61+24], %r174;
	ld.local.u32 	%r175, [%rd60+28];
	st.global.u32 	[%rd61+28], %r175;
	add.s32 	%r187, %r187, 8;
$L__BB0_20:
	setp.eq.s32 	%p18, %r19, 0;
	@%p18 bra 	$L__BB0_26;
	and.b32  	%r22, %r28, 3;
	setp.lt.u32 	%p19, %r19, 4;
	@%p19 bra 	$L__BB0_23;
	mul.wide.u32 	%rd62, %r187, 4;
	add.s64 	%rd63, %rd2, %rd62;
	ld.local.u32 	%r176, [%rd63];
	add.s64 	%rd64, %rd1, %rd62;
	st.global.u32 	[%rd64], %r176;
	ld.local.u32 	%r177, [%rd63+4];
	st.global.u32 	[%rd64+4], %r177;
	ld.local.u32 	%r178, [%rd63+8];
	st.global.u32 	[%rd64+8], %r178;
	ld.local.u32 	%r179, [%rd63+12];
	st.global.u32 	[%rd64+12], %r179;
	add.s32 	%r187, %r187, 4;
$L__BB0_23:
	setp.eq.s32 	%p20, %r22, 0;
	@%p20 bra 	$L__BB0_26;
	mul.wide.u32 	%rd65, %r187, 4;
	add.s64 	%rd75, %rd1, %rd65;
	add.s64 	%rd74, %rd2, %rd65;
	neg.s32 	%r189, %r22;
$L__BB0_25:
	.pragma "nounroll";
	ld.local.u32 	%r180, [%rd74];
	st.global.u32 	[%rd75], %r180;
	add.s64 	%rd75, %rd75, 4;
	add.s64 	%rd74, %rd74, 4;
	add.s32 	%r189, %r189, 1;
	setp.ne.s32 	%p21, %r189, 0;
	@%p21 bra 	$L__BB0_25;
$L__BB0_26:
	ret;

}


// ===== COMPILED SASS (sm_100) =====

	.target	sm_100

	.elftype	@"ET_EXEC"


//--------------------- .note.nv.tkinfo           --------------------------
	.section	.note.nv.tkinfo,"",@"SHT_NOTE"
	.sectionflags	@"SHF_NOTE_NV_TKINFO"
	.tkinfo
        /*0018*/ 	.word	0x00000002
        /*0030*/ 	.string	""
        /*0030*/ 	.string	"ptxas"
        /*0030*/ 	.string	"Cuda compilation tools, release 13.0, V13.0.88"
        /*0030*/ 	.string	"Build cuda_13.0.r13.0/compiler.36424714_0"
        /*0030*/ 	.string	"-arch sm_100 -m 64 "



//--------------------- .note.nv.cuinfo           --------------------------
	.section	.note.nv.cuinfo,"",@"SHT_NOTE"
	.sectionflags	@"SHF_NOTE_NV_CUINFO"
        /*0018*/ 	.short	0x0002
        /*001a*/ 	.short	0x0064
        /*001c*/ 	.short	0x0082
	.zero		2


//--------------------- .nv.info                  --------------------------
	.section	.nv.info,"",@"SHT_CUDA_INFO"
	.align	4


	//----- nvinfo : EIATTR_REGCOUNT
	.align		4
        /*0000*/ 	.byte	0x04, 0x2f
        /*0002*/ 	.short	(.L_4 - .L_3)
	.align		4
.L_3:
        /*0004*/ 	.word	index@(_Z18bruteForceCOKerneltiPiS_)
        /*0008*/ 	.word	0x0000001f


	//----- nvinfo : EIATTR_FRAME_SIZE
	.align		4
.L_4:
        /*000c*/ 	.byte	0x04, 0x11
        /*000e*/ 	.short	(.L_6 - .L_5)
	.align		4
.L_5:
        /*0010*/ 	.word	index@(_Z18bruteForceCOKerneltiPiS_)
        /*0014*/ 	.word	0x00000028


	//----- nvinfo : EIATTR_MIN_STACK_SIZE
	.align		4
.L_6:
        /*0018*/ 	.byte	0x04, 0x12
        /*001a*/ 	.short	(.L_8 - .L_7)
	.align		4
.L_7:
        /*001c*/ 	.word	index@(_Z18bruteForceCOKerneltiPiS_)
        /*0020*/ 	.word	0x00000028
.L_8:


//--------------------- .nv.compat                --------------------------
	.section	.nv.compat,"",@"SHT_CUDA_COMPAT_INFO"
	.align	4
        /*0000*/ 	.byte	0x02, 0x09, 0x00, 0x00, 0x02, 0x02, 0x01, 0x00, 0x02, 0x05, 0x05, 0x00, 0x03, 0x07, 0x01, 0x01
        /*0010*/ 	.byte	0x02, 0x03, 0x00, 0x00, 0x02, 0x06, 0x01, 0x00, 0x04, 0x0b, 0x08, 0x00, 0x09, 0x00, 0x00, 0x00
        /*0020*/ 	.byte	0x00, 0x00, 0x00, 0x00


//--------------------- .nv.info._Z18bruteForceCOKerneltiPiS_ --------------------------
	.section	.nv.info._Z18bruteForceCOKerneltiPiS_,"",@"SHT_CUDA_INFO"
	.sectionflags	@""
	.align	4


	//----- nvinfo : EIATTR_CUDA_API_VERSION
	.align		4
        /*0000*/ 	.byte	0x04, 0x37
        /*0002*/ 	.short	(.L_10 - .L_9)
.L_9:
        /*0004*/ 	.word	0x00000082


	//----- nvinfo : EIATTR_KPARAM_INFO
	.align		4
.L_10:
        /*0008*/ 	.byte	0x04, 0x17
        /*000a*/ 	.short	(.L_12 - .L_11)
.L_11:
        /*000c*/ 	.word	0x00000000
        /*0010*/ 	.short	0x0003
        /*0012*/ 	.short	0x0010
        /*0014*/ 	.byte	0x00, 0xf5, 0x21, 0x00


	//----- nvinfo : EIATTR_KPARAM_INFO
	.align		4
.L_12:
        /*0018*/ 	.byte	0x04, 0x17
        /*001a*/ 	.short	(.L_14 - .L_13)
.L_13:
        /*001c*/ 	.word	0x00000000
        /*0020*/ 	.short	0x0002
        /*0022*/ 	.short	0x0008
        /*0024*/ 	.byte	0x00, 0xf5, 0x21, 0x00


	//----- nvinfo : EIATTR_KPARAM_INFO
	.align		4
.L_14:
        /*0028*/ 	.byte	0x04, 0x17
        /*002a*/ 	.short	(.L_16 - .L_15)
.L_15:
        /*002c*/ 	.word	0x00000000
        /*0030*/ 	.short	0x0001
        /*0032*/ 	.short	0x0004
        /*0034*/ 	.byte	0x00, 0xf0, 0x11, 0x00


	//----- nvinfo : EIATTR_KPARAM_INFO
	.align		4
.L_16:
        /*0038*/ 	.byte	0x04, 0x17
        /*003a*/ 	.short	(.L_18 - .L_17)
.L_17:
        /*003c*/ 	.word	0x00000000
        /*0040*/ 	.short	0x0000
        /*0042*/ 	.short	0x0000
        /*0044*/ 	.byte	0x00, 0xf0, 0x09, 0x00


	//----- nvinfo : EIATTR_SPARSE_MMA_MASK
	.align		4
.L_18:
        /*0048*/ 	.byte	0x03, 0x50
        /*004a*/ 	.short	0x0000


	//----- nvinfo : EIATTR_MAXREG_COUNT
	.align		4
        /*004c*/ 	.byte	0x03, 0x1b
        /*004e*/ 	.short	0x00ff


	//----- nvinfo : EIATTR_MERCURY_ISA_VERSION
	.align		4
        /*0050*/ 	.byte	0x03, 0x5f
        /*0052*/ 	.short	0x0101


	//----- nvinfo : EIATTR_VRC_CTA_INIT_COUNT
	.align		4
        /*0054*/ 	.byte	0x02, 0x4a
	.zero		1
	.zero		1


	//----- nvinfo : EIATTR_EXIT_INSTR_OFFSETS
	.align		4
        /*0058*/ 	.byte	0x04, 0x1c
        /*005a*/ 	.short	(.L_20 - .L_19)


	//   ....[0]....
.L_19:
        /*005c*/ 	.word	0x00000490


	//   ....[1]....
        /*0060*/ 	.word	0x00000570


	//   ....[2]....
        /*0064*/ 	.word	0x00000bc0


	//   ....[3]....
        /*0068*/ 	.word	0x00000c30


	//   ....[4]....
        /*006c*/ 	.word	0x00000f10


	//   ....[5]....
        /*0070*/ 	.word	0x00001060


	//   ....[6]....
        /*0074*/ 	.word	0x00001150


	//   ....[7]....
        /*0078*/ 	.word	0x00001220


	//----- nvinfo : EIATTR_CBANK_PARAM_SIZE
	.align		4
.L_20:
        /*007c*/ 	.byte	0x03, 0x19
        /*007e*/ 	.short	0x0018


	//----- nvinfo : EIATTR_PARAM_CBANK
	.align		4
        /*0080*/ 	.byte	0x04, 0x0a
        /*0082*/ 	.short	(.L_22 - .L_21)
	.align		4
.L_21:
        /*0084*/ 	.word	index@(.nv.constant0._Z18bruteForceCOKerneltiPiS_)
        /*0088*/ 	.short	0x0380
        /*008a*/ 	.short	0x0018


	//----- nvinfo : EIATTR_SW_WAR
	.align		4
.L_22:
        /*008c*/ 	.byte	0x04, 0x36
        /*008e*/ 	.short	(.L_24 - .L_23)
.L_23:
        /*0090*/ 	.word	0x00000008
.L_24:


//--------------------- .nv.callgraph             --------------------------
	.section	.nv.callgraph,"",@"SHT_CUDA_CALLGRAPH"
	.align	4
	.sectionentsize	8
	.align		4
        /*0000*/ 	.word	0x00000000
	.align		4
        /*0004*/ 	.word	0xffffffff
	.align		4
        /*0008*/ 	.word	0x00000000
	.align		4
        /*000c*/ 	.word	0xfffffffe
	.align		4
        /*0010*/ 	.word	0x00000000
	.align		4
        /*0014*/ 	.word	0xfffffffd
	.align		4
        /*0018*/ 	.word	0x00000000
	.align		4
        /*001c*/ 	.word	0xfffffffc


//--------------------- .nv.constant3             --------------------------
	.section	.nv.constant3,"a",@progbits
	.align	4
.nv.constant3:
	.type		allowedMoves,@object
	.size		allowedMoves,(coPerm - allowedMoves)
allowedMoves:
        /*0000*/ 	.byte	0x00, 0x00, 0x00, 0x00, 0x01, 0x00, 0x00, 0x00, 0x02, 0x00, 0x00, 0x00, 0x03, 0x00, 0x00, 0x00
        /*0010*/ 	.byte	0x04, 0x00, 0x00, 0x00, 0x05, 0x00, 0x00, 0x00, 0x09, 0x00, 0x00, 0x00, 0x0a, 0x00, 0x00, 0x00
        /*0020*/ 	.byte	0x0b, 0x00, 0x00, 0x00, 0x0c, 0x00, 0x00, 0x00, 0x0d, 0x00, 0x00, 0x00, 0x0e, 0x00, 0x00, 0x00
        /*0030*/ 	.byte	0x07, 0x00, 0x00, 0x00, 0x10, 0x00, 0x00, 0x00
	.type		coPerm,@object
	.size		coPerm,(coTwist - coPerm)
coPerm:
        /*0038*/ 	.byte	0x03, 0x00, 0x00, 0x00, 0x00, 0x00, 0x00, 0x00, 0x01, 0x00, 0x00, 0x00, 0x02, 0x00, 0x00, 0x00
        /* <DEDUP_REMOVED lines=35> */
	.type		coTwist,@object
	.size		coTwist,(.L_2 - coTwist)
coTwist:
        /* <DEDUP_REMOVED lines=36> */
.L_2:


//--------------------- .text._Z18bruteForceCOKerneltiPiS_ --------------------------
	.section	.text._Z18bruteForceCOKerneltiPiS_,"ax",@progbits
	.align	128
        .global         _Z18bruteForceCOKerneltiPiS_
        .type           _Z18bruteForceCOKerneltiPiS_,@function
        .size           _Z18bruteForceCOKerneltiPiS_,(.L_x_15 - _Z18bruteForceCOKerneltiPiS_)
        .other          _Z18bruteForceCOKerneltiPiS_,@"STO_CUDA_ENTRY STV_DEFAULT"
_Z18bruteForceCOKerneltiPiS_:
.text._Z18bruteForceCOKerneltiPiS_:
[----:B------:R-:W0:Y:S01]  /*0000*/  LDC R1, c[0x0][0x37c] ;  /* 0x0000df00ff017b82 */ /* 0x000e220000000800 */
[----:B------:R-:W1:Y:S01]  /*0010*/  LDCU UR5, c[0x0][0x384] ;  /* 0x00007080ff0577ac */ /* 0x000e620008000800 */
[----:B------:R-:W2:Y:S06]  /*0020*/  S2R R3, SR_TID.X ;  /* 0x0000000000037919 */ /* 0x000eac0000002100 */
[----:B------:R-:W2:Y:S01]  /*0030*/  S2UR UR4, SR_CTAID.X ;  /* 0x00000000000479c3 */ /* 0x000ea20000002500 */
[----:B0-----:R-:W-:Y:S01]  /*0040*/  VIADD R1, R1, 0xffffffd8 ;  /* 0xffffffd801017836 */ /* 0x001fe20000000000 */
[----:B------:R-:W0:Y:S06]  /*0050*/  LDCU.U16 UR6, c[0x0][0x380] ;  /* 0x00007000ff0677ac */ /* 0x000e2c0008000400 */
[----:B------:R-:W2:Y:S01]  /*0060*/  LDC R2, c[0x0][0x360] ;  /* 0x0000d800ff027b82 */ /* 0x000ea20000000800 */
[----:B-1----:R-:W-:Y:S01]  /*0070*/  IMAD.U32 R12, RZ, RZ, UR5 ;  /* 0x00000005ff0c7e24 */ /* 0x002fe2000f8e00ff */
[----:B------:R-:W-:Y:S01]  /*0080*/  UMOV UR5, 0x1 ;  /* 0x0000000100057882 */ /* 0x000fe20000000000 */
[----:B0-----:R-:W-:-:S03]  /*0090*/  IMAD.U32 R14, RZ, RZ, UR6 ;  /* 0x00000006ff0e7e24 */ /* 0x001fc6000f8e00ff */
[----:B------:R-:W-:Y:S01]  /*00a0*/  ISETP.GE.AND P1, PT, R12, 0x1, PT ;  /* 0x000000010c00780c */ /* 0x000fe20003f26270 */
[----:B--2---:R-:W-:Y:S01]  /*00b0*/  IMAD R2, R2, UR4, R3 ;  /* 0x0000000402027c24 */ /* 0x004fe2000f8e0203 */
[----:B------:R-:W-:Y:S01]  /*00c0*/  UMOV UR4, URZ ;  /* 0x000000ff00047c82 */ /* 0x000fe20008000000 */
[----:B------:R-:W-:-:S10]  /*00d0*/  IMAD.MOV.U32 R3, RZ, RZ, RZ ;  /* 0x000000ffff037224 */ /* 0x000fd400078e00ff */
[----:B------:R-:W-:Y:S05]  /*00e0*/  @!P1 BRA `(.L_x_0) ;  /* 0x0000000000dc9947 */ /* 0x000fea0003800000 */
[C---:B------:R-:W-:Y:S01]  /*00f0*/  ISETP.GE.U32.AND P0, PT, R12.reuse, 0x4, PT ;  /* 0x000000040c00780c */ /* 0x040fe20003f06070 */
[----:B------:R-:W-:Y:S01]  /*0100*/  UMOV UR5, 0x1 ;  /* 0x0000000100057882 */ /* 0x000fe20000000000 */
[----:B------:R-:W-:Y:S01]  /*0110*/  UMOV UR4, URZ ;  /* 0x000000ff00047c82 */ /* 0x000fe20008000000 */
[----:B------:R-:W-:-:S10]  /*0120*/  LOP3.LUT R0, R12, 0x3, RZ, 0xc0, !PT ;  /* 0x000000030c007812 */ /* 0x000fd400078ec0ff */
[----:B------:R-:W-:Y:S05]  /*0130*/  @!P0 BRA `(.L_x_1) ;  /* 0x0000000000a08947 */ /* 0x000fea0003800000 */
[----:B------:R-:W-:Y:S01]  /*0140*/  LOP3.LUT R4, R12, 0x7ffffffc, RZ, 0xc0, !PT ;  /* 0x7ffffffc0c047812 */ /* 0x000fe200078ec0ff */
[----:B------:R-:W-:Y:S01]  /*0150*/  UMOV UR5, 0x1 ;  /* 0x0000000100057882 */ /* 0x000fe20000000000 */
[----:B------:R-:W-:-:S03]  /*0160*/  UMOV UR4, URZ ;  /* 0x000000ff00047c82 */ /* 0x000fc60008000000 */
[----:B------:R-:W-:-:S05]  /*0170*/  IMAD.MOV R4, RZ, RZ, -R4 ;  /* 0x000000ffff047224 */ /* 0x000fca00078e0a04 */
[----:B------:R-:W-:-:S13]  /*0180*/  ISETP.GE.AND P0, PT, R4, RZ, PT ;  /* 0x000000ff0400720c */ /* 0x000fda0003f06270 */
[----:B------:R-:W-:Y:S05]  /*0190*/  @P0 BRA `(.L_x_2) ;  /* 0x00000000006c0947 */ /* 0x000fea0003800000 */
[----:B------:R-:W-:Y:S01]  /*01a0*/  IMAD.MOV R5, RZ, RZ, -R4 ;  /* 0x000000ffff057224 */ /* 0x000fe200078e0a04 */
[----:B------:R-:W-:-:S04]  /*01b0*/  PLOP3.LUT P0, PT, PT, PT, PT, 0x80, 0x8 ;  /* 0x000000000008781c */ /* 0x000fc80003f0f070 */
[----:B------:R-:W-:-:S13]  /*01c0*/  ISETP.GT.AND P2, PT, R5, 0xc, PT ;  /* 0x0000000c0500780c */ /* 0x000fda0003f44270 */
[----:B------:R-:W-:Y:S05]  /*01d0*/  @!P2 BRA `(.L_x_3) ;  /* 0x000000000024a947 */ /* 0x000fea0003800000 */
[----:B------:R-:W-:-:S13]  /*01e0*/  PLOP3.LUT P0, PT, PT, PT, PT, 0x8, 0x80 ;  /* 0x000000000080781c */ /* 0x000fda0003f0e170 */
.L_x_4:
[----:B------:R-:W-:Y:S01]  /*01f0*/  VIADD R4, R4, 0x10 ;  /* 0x0000001004047836 */ /* 0x000fe20000000000 */
[----:B------:R-:W-:Y:S02]  /*0200*/  UIMAD UR4, UR4, 0x7d810000, URZ ;  /* 0x7d810000040478a4 */ /* 0x000fe4000f8e02ff */
[----:B------:R-:W-:Y:S02]  /*0210*/  UIMAD.WIDE.U32 UR6, UR5, 0x7d810000, URZ ;  /* 0x7d810000050678a5 */ /* 0x000fe4000f8e00ff */
[----:B------:R-:W-:Y:S01]  /*0220*/  ISETP.GE.AND P2, PT, R4, -0xc, PT ;  /* 0xfffffff40400780c */ /* 0x000fe20003f46270 */
[----:B------:R-:W-:-:S04]  /*0230*/  UIMAD UR4, UR5, 0x1e39a505, UR4 ;  /* 0x1e39a505050478a4 */ /* 0x000fc8000f8e0204 */
[----:B------:R-:W-:Y:S01]  /*0240*/  UIADD3 UR4, UPT, UPT, UR7, UR4, URZ ;  /* 0x0000000407047290 */ /* 0x000fe2000fffe0ff */
[----:B------:R-:W-:-:S07]  /*0250*/  UMOV UR5, UR6 ;  /* 0x0000000600057c82 */ /* 0x000fce0008000000 */
[----:B------:R-:W-:Y:S05]  /*0260*/  @!P2 BRA `(.L_x_4) ;  /* 0xfffffffc00e0a947 */ /* 0x000fea000383ffff */
.L_x_3:
[----:B------:R-:W-:-:S05]  /*0270*/  IMAD.MOV R5, RZ, RZ, -R4 ;  /* 0x000000ffff057224 */ /* 0x000fca00078e0a04 */
[----:B------:R-:W-:-:S13]  /*0280*/  ISETP.GT.AND P2, PT, R5, 0x4, PT ;  /* 0x000000040500780c */ /* 0x000fda0003f44270 */
[----:B------:R-:W-:Y:S05]  /*0290*/  @!P2 BRA `(.L_x_5) ;  /* 0x000000000024a947 */ /* 0x000fea0003800000 */
[----:B------:R-:W-:Y:S01]  /*02a0*/  UIMAD.WIDE.U32 UR6, UR5, 0x9610, URZ ;  /* 0x00009610050678a5 */ /* 0x000fe2000f8e00ff */
[----:B------:R-:W-:Y:S01]  /*02b0*/  PLOP3.LUT P0, PT, PT, PT, PT, 0x8, 0x80 ;  /* 0x000000000080781c */ /* 0x000fe20003f0e170 */
[----:B------:R-:W-:Y:S01]  /*02c0*/  UIMAD UR4, UR4, 0x9610, URZ ;  /* 0x00009610040478a4 */ /* 0x000fe2000f8e02ff */
[----:B------:R-:W-:-:S03]  /*02d0*/  IADD3 R4, PT, PT, R4, 0x8, RZ ;  /* 0x0000000804047810 */ /* 0x000fc60007ffe0ff */
[----:B------:R-:W-:Y:S02]  /*02e0*/  UIADD3 UR4, UPT, UPT, UR7, UR4, URZ ;  /* 0x0000000407047290 */ /* 0x000fe4000fffe0ff */
[----:B------:R-:W-:Y:S02]  /*02f0*/  UIMAD.WIDE.U32 UR6, UR6, 0x9610, URZ ;  /* 0x00009610060678a5 */ /* 0x000fe4000f8e00ff */
[----:B------:R-:W-:-:S04]  /*0300*/  UIMAD UR4, UR4, 0x9610, URZ ;  /* 0x00009610040478a4 */ /* 0x000fc8000f8e02ff */
[----:B------:R-:W-:Y:S01]  /*0310*/  UIADD3 UR4, UPT, UPT, UR7, UR4, URZ ;  /* 0x0000000407047290 */ /* 0x000fe2000fffe0ff */
[----:B------:R-:W-:-:S11]  /*0320*/  UMOV UR5, UR6 ;  /* 0x0000000600057c82 */ /* 0x000fd60008000000 */
.L_x_5:
[----:B------:R-:W-:-:S13]  /*0330*/  ISETP.NE.OR P0, PT, R4, RZ, P0 ;  /* 0x000000ff0400720c */ /* 0x000fda0000705670 */
[----:B------:R-:W-:Y:S05]  /*0340*/  @!P0 BRA `(.L_x_1) ;  /* 0x00000000001c8947 */ /* 0x000fea0003800000 */
.L_x_2:
[----:B------:R-:W-:Y:S01]  /*0350*/  VIADD R4, R4, 0x4 ;  /* 0x0000000404047836 */ /* 0x000fe20000000000 */
[----:B------:R-:W-:Y:S02]  /*0360*/  UIMAD.WIDE.U32 UR6, UR5, 0x9610, URZ ;  /* 0x00009610050678a5 */ /* 0x000fe4000f8e00ff */
[----:B------:R-:W-:Y:S02]  /*0370*/  UIMAD UR4, UR4, 0x9610, URZ ;  /* 0x00009610040478a4 */ /* 0x000fe4000f8e02ff */
[----:B------:R-:W-:Y:S02]  /*0380*/  ISETP.NE.AND P0, PT, R4, RZ, PT ;  /* 0x000000ff0400720c */ /* 0x000fe40003f05270 */
[----:B------:R-:W-:Y:S01]  /*0390*/  UIADD3 UR4, UPT, UPT, UR7, UR4, URZ ;  /* 0x0000000407047290 */ /* 0x000fe2000fffe0ff */
[----:B------:R-:W-:-:S10]  /*03a0*/  UMOV UR5, UR6 ;  /* 0x0000000600057c82 */ /* 0x000fd40008000000 */
[----:B------:R-:W-:Y:S05]  /*03b0*/  @P0 BRA `(.L_x_2) ;  /* 0xfffffffc00e40947 */ /* 0x000fea000383ffff */
.L_x_1:
[----:B------:R-:W-:-:S13]  /*03c0*/  ISETP.NE.AND P0, PT, R0, RZ, PT ;  /* 0x000000ff0000720c */ /* 0x000fda0003f05270 */
[----:B------:R-:W-:Y:S05]  /*03d0*/  @!P0 BRA `(.L_x_0) ;  /* 0x0000000000208947 */ /* 0x000fea0003800000 */
[----:B------:R-:W-:-:S07]  /*03e0*/  IMAD.MOV R0, RZ, RZ, -R0 ;  /* 0x000000ffff007224 */ /* 0x000fce00078e0a00 */
.L_x_6:
[----:B------:R-:W-:Y:S01]  /*03f0*/  VIADD R0, R0, 0x1 ;  /* 0x0000000100007836 */ /* 0x000fe20000000000 */
[----:B------:R-:W-:Y:S02]  /*0400*/  UIMAD.WIDE.U32 UR6, UR5, 0xe, URZ ;  /* 0x0000000e050678a5 */ /* 0x000fe4000f8e00ff */
[----:B------:R-:W-:Y:S02]  /*0410*/  UIMAD UR4, UR4, 0xe, URZ ;  /* 0x0000000e040478a4 */ /* 0x000fe4000f8e02ff */
[----:B------:R-:W-:Y:S02]  /*0420*/  ISETP.NE.AND P0, PT, R0, RZ, PT ;  /* 0x000000ff0000720c */ /* 0x000fe40003f05270 */
[----:B------:R-:W-:Y:S01]  /*0430*/  UIADD3 UR4, UPT, UPT, UR7, UR4, URZ ;  /* 0x0000000407047290 */ /* 0x000fe2000fffe0ff */
[----:B------:R-:W-:-:S10]  /*0440*/  UMOV UR5, UR6 ;  /* 0x0000000600057c82 */ /* 0x000fd40008000000 */
[----:B------:R-:W-:Y:S05]  /*0450*/  @P0 BRA `(.L_x_6) ;  /* 0xfffffffc00e40947 */ /* 0x000fea000383ffff */
.L_x_0:
[----:B------:R-:W-:Y:S01]  /*0460*/  IMAD.U32 R5, RZ, RZ, UR4 ;  /* 0x00000004ff057e24 */ /* 0x000fe2000f8e00ff */
[----:B------:R-:W-:-:S04]  /*0470*/  ISETP.LT.U32.AND P0, PT, R2, UR5, PT ;  /* 0x0000000502007c0c */ /* 0x000fc8000bf01070 */
[----:B------:R-:W-:-:S13]  /*0480*/  ISETP.GT.U32.AND.EX P0, PT, R5, R3, PT, P0 ;  /* 0x000000030500720c */ /* 0x000fda0003f04100 */
[----:B------:R-:W-:Y:S05]  /*0490*/  @!P0 EXIT ;  /* 0x000000000000894d */ /* 0x000fea0003800000 */
[----:B------:R-:W-:Y:S05]  /*04a0*/  @!P1 BRA `(.L_x_7) ;  /* 0x0000000400bc9947 */ /* 0x000fea0003800000 */
[----:B------:R-:W0:Y:S01]  /*04b0*/  LDC R12, c[0x0][0x384] ;  /* 0x0000e100ff0c7b82 */ /* 0x000e220000000800 */
[----:B------:R-:W-:Y:S02]  /*04c0*/  IMAD.MOV.U32 R4, RZ, RZ, -0x1 ;  /* 0xffffffffff047424 */ /* 0x000fe400078e00ff */
[----:B------:R-:W-:-:S07]  /*04d0*/  IMAD.MOV.U32 R0, RZ, RZ, RZ ;  /* 0x000000ffff007224 */ /* 0x000fce00078e00ff */
.L_x_8:
[----:B------:R-:W-:-:S05]  /*04e0*/  SHF.R.U32.HI R3, RZ, 0x1, R2 ;  /* 0x00000001ff037819 */ /* 0x000fca0000011602 */
[----:B------:R-:W-:-:S05]  /*04f0*/  IMAD.HI.U32 R3, R3, -0x6db6db6d, RZ ;  /* 0x9249249303037827 */ /* 0x000fca00078e00ff */
[----:B------:R-:W-:-:S05]  /*0500*/  SHF.R.U32.HI R10, RZ, 0x2, R3 ;  /* 0x00000002ff0a7819 */ /* 0x000fca0000011603 */
[----:B------:R-:W-:-:S04]  /*0510*/  IMAD R2, R10, -0xe, R2 ;  /* 0xfffffff20a027824 */ /* 0x000fc800078e0202 */
[----:B------:R-:W-:-:S04]  /*0520*/  IMAD.SHL.U32 R2, R2, 0x4, RZ ;  /* 0x0000000402027824 */ /* 0x000fc800078e00ff */
[----:B------:R-:W1:Y:S02]  /*0530*/  LDC R13, c[0x3][R2] ;  /* 0x00c00000020d7b82 */ /* 0x000e640000000800 */
[----:B-1----:R-:W-:-:S05]  /*0540*/  IMAD.HI R11, R13, 0x55555556, RZ ;  /* 0x555555560d0b7827 */ /* 0x002fca00078e02ff */
[----:B------:R-:W-:-:S04]  /*0550*/  LEA.HI R11, R11, R11, RZ, 0x1 ;  /* 0x0000000b0b0b7211 */ /* 0x000fc800078f08ff */
[----:B------:R-:W-:-:S13]  /*0560*/  ISETP.NE.AND P0, PT, R11, R4, PT ;  /* 0x000000040b00720c */ /* 0x000fda0003f05270 */
[----:B------:R-:W-:Y:S05]  /*0570*/  @!P0 EXIT ;  /* 0x000000000000894d */ /* 0x000fea0003800000 */
[C---:B------:R-:W-:Y:S01]  /*0580*/  SHF.L.U32 R23, R13.reuse, 0x5, RZ ;  /* 0x000000050d177819 */ /* 0x040fe200000006ff */
[----:B------:R-:W-:Y:S01]  /*0590*/  IMAD.MOV.U32 R6, RZ, RZ, 0x278 ;  /* 0x00000278ff067424 */ /* 0x000fe200078e00ff */
[----:B------:R-:W-:Y:S02]  /*05a0*/  LOP3.LUT R14, R14, 0xffff, RZ, 0xc0, !PT ;  /* 0x0000ffff0e0e7812 */ /* 0x000fe400078ec0ff */
[----:B------:R1:W2:Y:S01]  /*05b0*/  LDC.64 R2, c[0x3][R23+0x38] ;  /* 0x00c00e0017027b82 */ /* 0x0002a20000000a00 */
[----:B------:R-:W-:Y:S01]  /*05c0*/  IMAD R17, R13, 0x20, R6 ;  /* 0x000000200d117824 */ /* 0x000fe200078e0206 */
[----:B------:R-:W-:-:S06]  /*05d0*/  LOP3.LUT R22, R14, 0x3, RZ, 0xc0, !PT ;  /* 0x000000030e167812 */ /* 0x000fcc00078ec0ff */
[----:B------:R1:W3:Y:S08]  /*05e0*/  LDC.64 R4, c[0x3][R23+0x40] ;  /* 0x00c0100017047b82 */ /* 0x0002f00000000a00 */
[----:B------:R1:W4:Y:S08]  /*05f0*/  LDC.64 R6, c[0x3][R23+0x48] ;  /* 0x00c0120017067b82 */ /* 0x0003300000000a00 */
[----:B------:R1:W5:Y:S02]  /*0600*/  LDC.64 R8, c[0x3][R23+0x50] ;  /* 0x00c0140017087b82 */ /* 0x0003640000000a00 */
[----:B-1----:R-:W-:-:S04]  /*0610*/  SHF.R.U32.HI R23, RZ, 0x4, R14 ;  /* 0x00000004ff177819 */ /* 0x002fc8000001160e */
[----:B------:R-:W-:Y:S01]  /*0620*/  LOP3.LUT R23, R23, 0x3, RZ, 0xc0, !PT ;  /* 0x0000000317177812 */ /* 0x000fe200078ec0ff */
[C-C-:B--2---:R-:W-:Y:S02]  /*0630*/  IMAD R24, R2.reuse, 0x4, R17.reuse ;  /* 0x0000000402187824 */ /* 0x144fe400078e0211 */
[C-C-:B------:R-:W-:Y:S02]  /*0640*/  IMAD R27, R3.reuse, 0x4, R17.reuse ;  /* 0x00000004031b7824 */ /* 0x140fe400078e0211 */
[----:B------:R1:W2:Y:S01]  /*0650*/  LDC R15, c[0x3][R24] ;  /* 0x00c00000180f7b82 */ /* 0x0002a20000000800 */
[----:B------:R-:W-:Y:S02]  /*0660*/  IMAD.SHL.U32 R3, R3, 0x2, RZ ;  /* 0x0000000203037824 */ /* 0x000fe400078e00ff */
[----:B------:R-:W-:Y:S02]  /*0670*/  IMAD.SHL.U32 R2, R2, 0x2, RZ ;  /* 0x0000000202027824 */ /* 0x000fe400078e00ff */
[C-C-:B---3--:R-:W-:Y:S01]  /*0680*/  IMAD R20, R4.reuse, 0x4, R17.reuse ;  /* 0x0000000404147824 */ /* 0x148fe200078e0211 */
[----:B------:R-:W-:Y:S01]  /*0690*/  SHF.L.U32 R4, R4, 0x1, RZ ;  /* 0x0000000104047819 */ /* 0x000fe200000006ff */
[C---:B------:R-:W-:Y:S01]  /*06a0*/  IMAD R19, R5.reuse, 0x4, R17 ;  /* 0x0000000405137824 */ /* 0x040fe200078e0211 */
[----:B------:R-:W3:Y:S01]  /*06b0*/  LDC R21, c[0x3][R27] ;  /* 0x00c000001b157b82 */ /* 0x000ee20000000800 */
[----:B-1----:R-:W-:Y:S01]  /*06c0*/  SHF.R.U32.HI R24, RZ, 0x8, R14 ;  /* 0x00000008ff187819 */ /* 0x002fe2000001160e */
[----:B------:R-:W-:-:S02]  /*06d0*/  IMAD.SHL.U32 R5, R5, 0x2, RZ ;  /* 0x0000000205057824 */ /* 0x000fc400078e00ff */
[C-C-:B----4-:R-:W-:Y:S01]  /*06e0*/  IMAD R18, R6.reuse, 0x4, R17.reuse ;  /* 0x0000000406127824 */ /* 0x150fe200078e0211 */
[----:B------:R-:W-:Y:S01]  /*06f0*/  LEA R16, R7, R17, 0x2 ;  /* 0x0000001107107211 */ /* 0x000fe200078e10ff */
[----:B------:R-:W-:Y:S02]  /*0700*/  IMAD.SHL.U32 R6, R6, 0x2, RZ ;  /* 0x0000000206067824 */ /* 0x000fe400078e00ff */
[----:B------:R-:W1:Y:S01]  /*0710*/  LDC R20, c[0x3][R20] ;  /* 0x00c0000014147b82 */ /* 0x000e620000000800 */
[--C-:B-----5:R-:W-:Y:S02]  /*0720*/  IMAD R28, R8, 0x4, R17.reuse ;  /* 0x00000004081c7824 */ /* 0x120fe400078e0211 */
[----:B------:R-:W-:-:S05]  /*0730*/  IMAD R17, R9, 0x4, R17 ;  /* 0x0000000409117824 */ /* 0x000fca00078e0211 */
[----:B------:R-:W4:Y:S01]  /*0740*/  LDC R18, c[0x3][R18] ;  /* 0x00c0000012127b82 */ /* 0x000f220000000800 */
[----:B------:R-:W-:Y:S02]  /*0750*/  IMAD.SHL.U32 R8, R8, 0x2, RZ ;  /* 0x0000000208087824 */ /* 0x000fe400078e00ff */
[----:B------:R-:W-:-:S05]  /*0760*/  IMAD.SHL.U32 R9, R9, 0x2, RZ ;  /* 0x0000000209097824 */ /* 0x000fca00078e00ff */
[----:B------:R-:W5:Y:S08]  /*0770*/  LDC R19, c[0x3][R19] ;  /* 0x00c0000013137b82 */ /* 0x000f700000000800 */
[----:B------:R-:W0:Y:S01]  /*0780*/  LDC R16, c[0x3][R16] ;  /* 0x00c0000010107b82 */ /* 0x000e220000000800 */
[----:B--2---:R-:W-:Y:S01]  /*0790*/  IMAD.IADD R22, R22, 0x1, R15 ;  /* 0x0000000116167824 */ /* 0x004fe200078e020f */
[----:B------:R-:W-:-:S06]  /*07a0*/  SHF.R.U32.HI R15, RZ, 0x2, R14 ;  /* 0x00000002ff0f7819 */ /* 0x000fcc000001160e */
[----:B------:R-:W2:Y:S01]  /*07b0*/  LDC R17, c[0x3][R17] ;  /* 0x00c0000011117b82 */ /* 0x000ea20000000800 */
[----:B------:R-:W-:Y:S01]  /*07c0*/  IMAD.HI R25, R22, 0x55555556, RZ ;  /* 0x5555555616197827 */ /* 0x000fe200078e02ff */
[----:B------:R-:W-:-:S04]  /*07d0*/  LOP3.LUT R26, R15, 0x3, RZ, 0xc0, !PT ;  /* 0x000000030f1a7812 */ /* 0x000fc800078ec0ff */
[----:B------:R-:W-:Y:S02]  /*07e0*/  LEA.HI R25, R25, R25, RZ, 0x1 ;  /* 0x0000001919197211 */ /* 0x000fe400078f08ff */
[----:B------:R-:W2:Y:S01]  /*07f0*/  LDC R15, c[0x3][R28] ;  /* 0x00c000001c0f7b82 */ /* 0x000ea20000000800 */
[----:B---3--:R-:W-:Y:S02]  /*0800*/  IMAD.IADD R21, R26, 0x1, R21 ;  /* 0x000000011a157824 */ /* 0x008fe400078e0215 */
[----:B------:R-:W-:Y:S02]  /*0810*/  IMAD R25, R25, -0x3, R22 ;  /* 0xfffffffd19197824 */ /* 0x000fe400078e0216 */
[----:B------:R-:W-:-:S03]  /*0820*/  IMAD.HI R22, R21, 0x55555556, RZ ;  /* 0x5555555615167827 */ /* 0x000fc600078e02ff */
[----:B------:R-:W-:Y:S01]  /*0830*/  SHF.L.U32 R2, R25, R2, RZ ;  /* 0x0000000219027219 */ /* 0x000fe200000006ff */
[----:B-1----:R-:W-:Y:S01]  /*0840*/  IMAD.IADD R20, R23, 0x1, R20 ;  /* 0x0000000117147824 */ /* 0x002fe200078e0214 */
[----:B------:R-:W-:-:S03]  /*0850*/  LEA.HI R22, R22, R22, RZ, 0x1 ;  /* 0x0000001616167211 */ /* 0x000fc600078f08ff */
[----:B------:R-:W-:-:S04]  /*0860*/  IMAD.HI R23, R20, 0x55555556, RZ ;  /* 0x5555555614177827 */ /* 0x000fc800078e02ff */
[----:B------:R-:W-:Y:S01]  /*0870*/  IMAD R22, R22, -0x3, R21 ;  /* 0xfffffffd16167824 */ /* 0x000fe200078e0215 */
[----:B------:R-:W-:Y:S02]  /*0880*/  SHF.R.U32.HI R21, RZ, 0x6, R14 ;  /* 0x00000006ff157819 */ /* 0x000fe4000001160e */
[----:B------:R-:W-:Y:S02]  /*0890*/  LEA.HI R23, R23, R23, RZ, 0x1 ;  /* 0x0000001717177211 */ /* 0x000fe400078f08ff */
[----:B------:R-:W-:Y:S02]  /*08a0*/  SHF.L.U32 R3, R22, R3, RZ ;  /* 0x0000000316037219 */ /* 0x000fe400000006ff */
[----:B------:R-:W-:Y:S01]  /*08b0*/  LOP3.LUT R22, R21, 0x3, RZ, 0xc0, !PT ;  /* 0x0000000315167812 */ /* 0x000fe200078ec0ff */
[----:B------:R-:W-:Y:S01]  /*08c0*/  IMAD R23, R23, -0x3, R20 ;  /* 0xfffffffd17177824 */ /* 0x000fe200078e0214 */
[----:B------:R-:W-:-:S03]  /*08d0*/  LOP3.LUT R21, R24, 0x3, RZ, 0xc0, !PT ;  /* 0x0000000318157812 */ /* 0x000fc600078ec0ff */
[----:B-----5:R-:W-:Y:S01]  /*08e0*/  IMAD.IADD R19, R22, 0x1, R19 ;  /* 0x0000000116137824 */ /* 0x020fe200078e0213 */
[----:B------:R-:W-:Y:S01]  /*08f0*/  SHF.L.U32 R4, R23, R4, RZ ;  /* 0x0000000417047219 */ /* 0x000fe200000006ff */
[----:B----4-:R-:W-:Y:S01]  /*0900*/  IMAD.IADD R18, R21, 0x1, R18 ;  /* 0x0000000115127824 */ /* 0x010fe200078e0212 */
[--C-:B------:R-:W-:Y:S01]  /*0910*/  SHF.R.U32.HI R21, RZ, 0xa, R14.reuse ;  /* 0x0000000aff157819 */ /* 0x100fe2000001160e */
[----:B------:R-:W-:Y:S01]  /*0920*/  IMAD.HI R20, R19, 0x55555556, RZ ;  /* 0x5555555613147827 */ /* 0x000fe200078e02ff */
[----:B------:R-:W-:Y:S02]  /*0930*/  SHF.R.U32.HI R22, RZ, 0xc, R14 ;  /* 0x0000000cff167819 */ /* 0x000fe4000001160e */
[----:B------:R-:W-:Y:S01]  /*0940*/  LOP3.LUT R23, R21, 0x3, RZ, 0xc0, !PT ;  /* 0x0000000315177812 */ /* 0x000fe200078ec0ff */
[----:B------:R-:W-:Y:S01]  /*0950*/  IMAD.HI R21, R18, 0x55555556, RZ ;  /* 0x5555555612157827 */ /* 0x000fe200078e02ff */
[----:B------:R-:W-:Y:S02]  /*0960*/  LOP3.LUT R22, R22, 0x3, RZ, 0xc0, !PT ;  /* 0x0000000316167812 */ /* 0x000fe400078ec0ff */
[----:B------:R-:W-:Y:S01]  /*0970*/  LOP3.LUT R2, R4, R2, R3, 0xfe, !PT ;  /* 0x0000000204027212 */ /* 0x000fe200078efe03 */
[----:B0-----:R-:W-:Y:S01]  /*0980*/  IMAD.IADD R16, R23, 0x1, R16 ;  /* 0x0000000117107824 */ /* 0x001fe200078e0210 */
[----:B--2---:R-:W-:-:S02]  /*0990*/  LEA.HI R17, R14, R17, RZ, 0x12 ;  /* 0x000000110e117211 */ /* 0x004fc400078f90ff */
[----:B------:R-:W-:Y:S01]  /*09a0*/  LEA.HI R20, R20, R20, RZ, 0x1 ;  /* 0x0000001414147211 */ /* 0x000fe200078f08ff */
[----:B------:R-:W-:Y:S01]  /*09b0*/  IMAD.HI R3, R16, 0x55555556, RZ ;  /* 0x5555555610037827 */ /* 0x000fe200078e02ff */
[----:B------:R-:W-:-:S03]  /*09c0*/  LEA.HI R21, R21, R21, RZ, 0x1 ;  /* 0x0000001515157211 */ /* 0x000fc600078f08ff */
[----:B------:R-:W-:Y:S01]  /*09d0*/  IMAD.IADD R15, R22, 0x1, R15 ;  /* 0x00000001160f7824 */ /* 0x000fe200078e020f */
[----:B------:R-:W-:Y:S01]  /*09e0*/  LEA.HI R3, R3, R3, RZ, 0x1 ;  /* 0x0000000303037211 */ /* 0x000fe200078f08ff */
[----:B------:R-:W-:Y:S02]  /*09f0*/  IMAD R20, R20, -0x3, R19 ;  /* 0xfffffffd14147824 */ /* 0x000fe400078e0213 */
[----:B------:R-:W-:-:S03]  /*0a00*/  IMAD.HI R4, R15, 0x55555556, RZ ;  /* 0x555555560f047827 */ /* 0x000fc600078e02ff */
[----:B------:R-:W-:Y:S01]  /*0a10*/  SHF.L.U32 R5, R20, R5, RZ ;  /* 0x0000000514057219 */ /* 0x000fe200000006ff */
[----:B------:R-:W-:Y:S01]  /*0a20*/  IMAD R3, R3, -0x3, R16 ;  /* 0xfffffffd03037824 */ /* 0x000fe200078e0210 */
[----:B------:R-:W-:Y:S01]  /*0a30*/  LEA.HI R14, R4, R4, RZ, 0x1 ;  /* 0x00000004040e7211 */ /* 0x000fe200078f08ff */
[----:B------:R-:W-:Y:S01]  /*0a40*/  IMAD.HI R16, R17, 0x55555556, RZ ;  /* 0x5555555611107827 */ /* 0x000fe200078e02ff */
[----:B------:R-:W-:-:S03]  /*0a50*/  LEA R4, R0, R1, 0x2 ;  /* 0x0000000100047211 */ /* 0x000fc600078e10ff */
[----:B------:R-:W-:Y:S01]  /*0a60*/  IMAD R21, R21, -0x3, R18 ;  /* 0xfffffffd15157824 */ /* 0x000fe200078e0212 */
[----:B------:R-:W-:Y:S01]  /*0a70*/  LEA.HI R16, R16, R16, RZ, 0x1 ;  /* 0x0000001010107211 */ /* 0x000fe200078f08ff */
[----:B------:R-:W-:Y:S01]  /*0a80*/  VIADD R0, R0, 0x1 ;  /* 0x0000000100007836 */ /* 0x000fe20000000000 */
[----:B------:R0:W-:Y:S01]  /*0a90*/  STL [R4], R13 ;  /* 0x0000000d04007387 */ /* 0x0001e20000100800 */
[----:B------:R-:W-:Y:S01]  /*0aa0*/  IMAD R15, R14, -0x3, R15 ;  /* 0xfffffffd0e0f7824 */ /* 0x000fe200078e020f */
[----:B------:R-:W-:Y:S01]  /*0ab0*/  SHF.L.U32 R6, R21, R6, RZ ;  /* 0x0000000615067219 */ /* 0x000fe200000006ff */
[----:B------:R-:W-:Y:S01]  /*0ac0*/  IMAD.SHL.U32 R14, R7, 0x2, RZ ;  /* 0x00000002070e7824 */ /* 0x000fe200078e00ff */
[----:B------:R-:W-:Y:S01]  /*0ad0*/  ISETP.NE.AND P0, PT, R0, R12, PT ;  /* 0x0000000c0000720c */ /* 0x000fe20003f05270 */
[----:B------:R-:W-:Y:S01]  /*0ae0*/  IMAD R16, R16, -0x3, R17 ;  /* 0xfffffffd10107824 */ /* 0x000fe200078e0211 */
[----:B------:R-:W-:Y:S02]  /*0af0*/  LOP3.LUT R2, R6, R2, R5, 0xfe, !PT ;  /* 0x0000000206027212 */ /* 0x000fe400078efe05 */
[----:B------:R-:W-:-:S02]  /*0b00*/  SHF.L.U32 R3, R3, R14, RZ ;  /* 0x0000000e03037219 */ /* 0x000fc400000006ff */
[----:B------:R-:W-:Y:S01]  /*0b10*/  SHF.L.U32 R8, R15, R8, RZ ;  /* 0x000000080f087219 */ /* 0x000fe200000006ff */
[----:B0-----:R-:W-:Y:S01]  /*0b20*/  IMAD.MOV.U32 R4, RZ, RZ, R11 ;  /* 0x000000ffff047224 */ /* 0x001fe200078e000b */
[----:B------:R-:W-:Y:S02]  /*0b30*/  SHF.L.U32 R9, R16, R9, RZ ;  /* 0x0000000910097219 */ /* 0x000fe400000006ff */
[----:B------:R-:W-:Y:S01]  /*0b40*/  LOP3.LUT R2, R8, R2, R3, 0xfe, !PT ;  /* 0x0000000208027212 */ /* 0x000fe200078efe03 */
[----:B------:R-:W-:-:S03]  /*0b50*/  HFMA2 R3, -RZ, RZ, 0, 0 ;  /* 0x00000000ff037431 */ /* 0x000fc600000001ff */
[----:B------:R-:W-:-:S04]  /*0b60*/  LOP3.LUT R2, R2, R9, RZ, 0xfc, !PT ;  /* 0x0000000902027212 */ /* 0x000fc800078efcff */
[----:B------:R-:W-:Y:S01]  /*0b70*/  PRMT R14, R2, 0x7610, R14 ;  /* 0x00007610020e7816 */ /* 0x000fe2000000000e */
[----:B------:R-:W-:Y:S01]  /*0b80*/  IMAD.MOV.U32 R2, RZ, RZ, R10 ;  /* 0x000000ffff027224 */ /* 0x000fe200078e000a */
[----:B------:R-:W-:Y:S06]  /*0b90*/  @P0 BRA `(.L_x_8) ;  /* 0xfffffff800500947 */ /* 0x000fec000383ffff */
.L_x_7:
[----:B------:R-:W-:-:S04]  /*0ba0*/  PRMT R0, R14, 0x9910, RZ ;  /* 0x000099100e007816 */ /* 0x000fc800000000ff */
[----:B------:R-:W-:-:S13]  /*0bb0*/  ISETP.NE.AND P0, PT, R0, RZ, PT ;  /* 0x000000ff0000720c */ /* 0x000fda0003f05270 */
[----:B------:R-:W-:Y:S05]  /*0bc0*/  @P0 EXIT ;  /* 0x000000000000094d */ /* 0x000fea0003800000 */
[----:B------:R-:W0:Y:S01]  /*0bd0*/  LDC.64 R2, c[0x0][0x390] ;  /* 0x0000e400ff027b82 */ /* 0x000e220000000a00 */
[----:B------:R-:W0:Y:S01]  /*0be0*/  LDCU.64 UR6, c[0x0][0x358] ;  /* 0x00006b00ff0677ac */ /* 0x000e220008000a00 */
[----:B------:R-:W-:-:S05]  /*0bf0*/  IMAD.MOV.U32 R5, RZ, RZ, 0x1 ;  /* 0x00000001ff057424 */ /* 0x000fca00078e00ff */
[----:B0-----:R-:W2:Y:S01]  /*0c00*/  ATOMG.E.EXCH.STRONG.GPU PT, R2, desc[UR6][R2.64], R5 ;  /* 0x80000005020279a8 */ /* 0x001ea2000c1ef106 */
[----:B------:R-:W-:-:S04]  /*0c10*/  ISETP.GE.AND P0, PT, R12, 0x1, PT ;  /* 0x000000010c00780c */ /* 0x000fc80003f06270 */
[----:B--2---:R-:W-:-:S13]  /*0c20*/  ISETP.NE.OR P0, PT, R2, RZ, !P0 ;  /* 0x000000ff0200720c */ /* 0x004fda0004705670 */
[----:B------:R-:W-:Y:S05]  /*0c30*/  @P0 EXIT ;  /* 0x000000000000094d */ /* 0x000fea0003800000 */
[C---:B------:R-:W-:Y:S01]  /*0c40*/  ISETP.GE.U32.AND P1, PT, R12.reuse, 0x10, PT ;  /* 0x000000100c00780c */ /* 0x040fe20003f26070 */
[----:B------:R-:W-:Y:S01]  /*0c50*/  IMAD.MOV.U32 R0, RZ, RZ, RZ ;  /* 0x000000ffff007224 */ /* 0x000fe200078e00ff */
[----:B------:R-:W-:-:S04]  /*0c60*/  LOP3.LUT R25, R12, 0xf, RZ, 0xc0, !PT ;  /* 0x0000000f0c197812 */ /* 0x000fc800078ec0ff */
[----:B------:R-:W-:-:S07]  /*0c70*/  ISETP.NE.AND P0, PT, R25, RZ, PT ;  /* 0x000000ff1900720c */ /* 0x000fce0003f05270 */
[----:B------:R-:W-:Y:S06]  /*0c80*/  @!P1 BRA `(.L_x_9) ;  /* 0x0000000000a09947 */ /* 0x000fec0003800000 */
[----:B------:R-:W0:Y:S01]  /*0c90*/  LDCU.64 UR4, c[0x0][0x388] ;  /* 0x00007100ff0477ac */ /* 0x000e220008000a00 */
[----:B------:R-:W-:Y:S01]  /*0ca0*/  LOP3.LUT R0, R12, 0x7ffffff0, RZ, 0xc0, !PT ;  /* 0x7ffffff00c007812 */ /* 0x000fe200078ec0ff */
[----:B------:R-:W-:-:S04]  /*0cb0*/  VIADD R24, R1, 0x20 ;  /* 0x0000002001187836 */ /* 0x000fc80000000000 */
[----:B------:R-:W-:Y:S01]  /*0cc0*/  IMAD.MOV R13, RZ, RZ, -R0 ;  /* 0x000000ffff0d7224 */ /* 0x000fe200078e0a00 */
[----:B0-----:R-:W-:-:S04]  /*0cd0*/  UIADD3 UR4, UP0, UPT, UR4, 0x20, URZ ;  /* 0x0000002004047890 */ /* 0x001fc8000ff1e0ff */
[----:B------:R-:W-:Y:S02]  /*0ce0*/  UIADD3.X UR5, UPT, UPT, URZ, UR5, URZ, UP0, !UPT ;  /* 0x00000005ff057290 */ /* 0x000fe400087fe4ff */
[----:B------:R-:W-:-:S04]  /*0cf0*/  IMAD.U32 R22, RZ, RZ, UR4 ;  /* 0x00000004ff167e24 */ /* 0x000fc8000f8e00ff */
[----:B------:R-:W-:-:S07]  /*0d00*/  IMAD.U32 R23, RZ, RZ, UR5 ;  /* 0x00000005ff177e24 */ /* 0x000fce000f8e00ff */
.L_x_10:
[----:B0-----:R-:W2:Y:S04]  /*0d10*/  LDL.64 R2, [R24+-0x20] ;  /* 0xffffe00018027983 */ /* 0x001ea80000100a00 */
[----:B------:R-:W3:Y:S04]  /*0d20*/  LDL.64 R4, [R24+-0x18] ;  /* 0xffffe80018047983 */ /* 0x000ee80000100a00 */
[----:B------:R-:W4:Y:S04]  /*0d30*/  LDL.64 R6, [R24+-0x10] ;  /* 0xfffff00018067983 */ /* 0x000f280000100a00 */
[----:B------:R-:W5:Y:S04]  /*0d40*/  LDL.64 R8, [R24+-0x8] ;  /* 0xfffff80018087983 */ /* 0x000f680000100a00 */
[----:B------:R-:W5:Y:S04]  /*0d50*/  LDL.64 R10, [R24] ;  /* 0x00000000180a7983 */ /* 0x000f680000100a00 */
[----:B------:R-:W5:Y:S04]  /*0d60*/  LDL.64 R14, [R24+0x8] ;  /* 0x00000800180e7983 */ /* 0x000f680000100a00 */
[----:B------:R-:W5:Y:S04]  /*0d70*/  LDL.64 R16, [R24+0x10] ;  /* 0x0000100018107983 */ /* 0x000f680000100a00 */
[----:B------:R0:W5:Y:S01]  /*0d80*/  LDL.64 R18, [R24+0x18] ;  /* 0x0000180018127983 */ /* 0x0001620000100a00 */
[----:B------:R-:W-:Y:S01]  /*0d90*/  MOV R20, R22 ;  /* 0x0000001600147202 */ /* 0x000fe20000000f00 */
[----:B------:R-:W-:-:S02]  /*0da0*/  IMAD.MOV.U32 R21, RZ, RZ, R23 ;  /* 0x000000ffff157224 */ /* 0x000fc400078e0017 */
[----:B------:R-:W-:Y:S01]  /*0db0*/  VIADD R13, R13, 0x10 ;  /* 0x000000100d0d7836 */ /* 0x000fe20000000000 */
[----:B------:R-:W-:Y:S01]  /*0dc0*/  IADD3 R22, P2, PT, R20, 0x40, RZ ;  /* 0x0000004014167810 */ /* 0x000fe20007f5e0ff */
[----:B0-----:R-:W-:-:S03]  /*0dd0*/  VIADD R24, R24, 0x40 ;  /* 0x0000004018187836 */ /* 0x001fc60000000000 */
[----:B------:R-:W-:Y:S01]  /*0de0*/  ISETP.NE.AND P1, PT, R13, RZ, PT ;  /* 0x000000ff0d00720c */ /* 0x000fe20003f25270 */
[----:B------:R-:W-:Y:S01]  /*0df0*/  IMAD.X R23, RZ, RZ, R21, P2 ;  /* 0x000000ffff177224 */ /* 0x000fe200010e0615 */
[----:B--2---:R0:W-:Y:S04]  /*0e00*/  STG.E desc[UR6][R20.64+-0x20], R2 ;  /* 0xffffe00214007986 */ /* 0x0041e8000c101906 */
[----:B------:R0:W-:Y:S04]  /*0e10*/  STG.E desc[UR6][R20.64+-0x1c], R3 ;  /* 0xffffe40314007986 */ /* 0x0001e8000c101906 */
[----:B---3--:R0:W-:Y:S04]  /*0e20*/  STG.E desc[UR6][R20.64+-0x18], R4 ;  /* 0xffffe80414007986 */ /* 0x0081e8000c101906 */
[----:B------:R0:W-:Y:S04]  /*0e30*/  STG.E desc[UR6][R20.64+-0x14], R5 ;  /* 0xffffec0514007986 */ /* 0x0001e8000c101906 */
[----:B----4-:R0:W-:Y:S04]  /*0e40*/  STG.E desc[UR6][R20.64+-0x10], R6 ;  /* 0xfffff00614007986 */ /* 0x0101e8000c101906 */
[----:B------:R0:W-:Y:S04]  /*0e50*/  STG.E desc[UR6][R20.64+-0xc], R7 ;  /* 0xfffff40714007986 */ /* 0x0001e8000c101906 */
[----:B-----5:R0:W-:Y:S04]  /*0e60*/  STG.E desc[UR6][R20.64+-0x8], R8 ;  /* 0xfffff80814007986 */ /* 0x0201e8000c101906 */
[----:B------:R0:W-:Y:S04]  /*0e70*/  STG.E desc[UR6][R20.64+-0x4], R9 ;  /* 0xfffffc0914007986 */ /* 0x0001e8000c101906 */
[----:B------:R0:W-:Y:S04]  /*0e80*/  STG.E desc[UR6][R20.64], R10 ;  /* 0x0000000a14007986 */ /* 0x0001e8000c101906 */
[----:B------:R0:W-:Y:S04]  /*0e90*/  STG.E desc[UR6][R20.64+0x4], R11 ;  /* 0x0000040b14007986 */ /* 0x0001e8000c101906 */
[----:B------:R0:W-:Y:S04]  /*0ea0*/  STG.E desc[UR6][R20.64+0x8], R14 ;  /* 0x0000080e14007986 */ /* 0x0001e8000c101906 */
[----:B------:R0:W-:Y:S04]  /*0eb0*/  STG.E desc[UR6][R20.64+0xc], R15 ;  /* 0x00000c0f14007986 */ /* 0x0001e8000c101906 */
[----:B------:R0:W-:Y:S04]  /*0ec0*/  STG.E desc[UR6][R20.64+0x10], R16 ;  /* 0x0000101014007986 */ /* 0x0001e8000c101906 */
[----:B------:R0:W-:Y:S04]  /*0ed0*/  STG.E desc[UR6][R20.64+0x14], R17 ;  /* 0x0000141114007986 */ /* 0x0001e8000c101906 */
[----:B------:R0:W-:Y:S04]  /*0ee0*/  STG.E desc[UR6][R20.64+0x18], R18 ;  /* 0x0000181214007986 */ /* 0x0001e8000c101906 */
[----:B------:R0:W-:Y:S01]  /*0ef0*/  STG.E desc[UR6][R20.64+0x1c], R19 ;  /* 0x00001c1314007986 */ /* 0x0001e2000c101906 */
[----:B------:R-:W-:Y:S05]  /*0f00*/  @P1 BRA `(.L_x_10) ;  /* 0xfffffffc00801947 */ /* 0x000fea000383ffff */
.L_x_9:
[----:B------:R-:W-:Y:S05]  /*0f10*/  @!P0 EXIT ;  /* 0x000000000000894d */ /* 0x000fea0003800000 */
[----:B------:R-:W-:Y:S02]  /*0f20*/  ISETP.GE.U32.AND P0, PT, R25, 0x8, PT ;  /* 0x000000081900780c */ /* 0x000fe40003f06070 */
[----:B0-----:R-:W-:-:S04]  /*0f30*/  LOP3.LUT R5, R12, 0x7, RZ, 0xc0, !PT ;  /* 0x000000070c057812 */ /* 0x001fc800078ec0ff */
[----:B------:R-:W-:-:S07]  /*0f40*/  ISETP.NE.AND P1, PT, R5, RZ, PT ;  /* 0x000000ff0500720c */ /* 0x000fce0003f25270 */
[----:B------:R-:W-:Y:S06]  /*0f50*/  @!P0 BRA `(.L_x_11) ;  /* 0x0000000000408947 */ /* 0x000fec0003800000 */
[C---:B------:R-:W-:Y:S01]  /*0f60*/  IMAD R4, R0.reuse, 0x4, R1 ;  /* 0x0000000400047824 */ /* 0x040fe200078e0201 */
[----:B------:R-:W0:Y:S04]  /*0f70*/  LDC.64 R2, c[0x0][0x388] ;  /* 0x0000e200ff027b82 */ /* 0x000e280000000a00 */
[----:B------:R-:W2:Y:S04]  /*0f80*/  LDL.64 R6, [R4] ;  /* 0x0000000004067983 */ /* 0x000ea80000100a00 */
[----:B------:R-:W3:Y:S04]  /*0f90*/  LDL.64 R8, [R4+0x8] ;  /* 0x0000080004087983 */ /* 0x000ee80000100a00 */
[----:B------:R-:W4:Y:S04]  /*0fa0*/  LDL.64 R10, [R4+0x10] ;  /* 0x00001000040a7983 */ /* 0x000f280000100a00 */
[----:B------:R-:W5:Y:S01]  /*0fb0*/  LDL.64 R14, [R4+0x18] ;  /* 0x00001800040e7983 */ /* 0x000f620000100a00 */
[----:B0-----:R-:W-:-:S04]  /*0fc0*/  IMAD.WIDE.U32 R2, R0, 0x4, R2 ;  /* 0x0000000400027825 */ /* 0x001fc800078e0002 */
[----:B------:R-:W-:Y:S01]  /*0fd0*/  VIADD R0, R0, 0x8 ;  /* 0x0000000800007836 */ /* 0x000fe20000000000 */
[----:B--2---:R0:W-:Y:S04]  /*0fe0*/  STG.E desc[UR6][R2.64], R6 ;  /* 0x0000000602007986 */ /* 0x0041e8000c101906 */
[----:B------:R0:W-:Y:S04]  /*0ff0*/  STG.E desc[UR6][R2.64+0x4], R7 ;  /* 0x0000040702007986 */ /* 0x0001e8000c101906 */
[----:B---3--:R0:W-:Y:S04]  /*1000*/  STG.E desc[UR6][R2.64+0x8], R8 ;  /* 0x0000080802007986 */ /* 0x0081e8000c101906 */
[----:B------:R0:W-:Y:S04]  /*1010*/  STG.E desc[UR6][R2.64+0xc], R9 ;  /* 0x00000c0902007986 */ /* 0x0001e8000c101906 */
[----:B----4-:R0:W-:Y:S04]  /*1020*/  STG.E desc[UR6][R2.64+0x10], R10 ;  /* 0x0000100a02007986 */ /* 0x0101e8000c101906 */
[----:B------:R0:W-:Y:S04]  /*1030*/  STG.E desc[UR6][R2.64+0x14], R11 ;  /* 0x0000140b02007986 */ /* 0x0001e8000c101906 */
[----:B-----5:R0:W-:Y:S04]  /*1040*/  STG.E desc[UR6][R2.64+0x18], R14 ;  /* 0x0000180e02007986 */ /* 0x0201e8000c101906 */
[----:B------:R0:W-:Y:S02]  /*1050*/  STG.E desc[UR6][R2.64+0x1c], R15 ;  /* 0x00001c0f02007986 */ /* 0x0001e4000c101906 */
.L_x_11:
[----:B------:R-:W-:Y:S05]  /*1060*/  @!P1 EXIT ;  /* 0x000000000000994d */ /* 0x000fea0003800000 */
[----:B------:R-:W-:Y:S02]  /*1070*/  ISETP.GE.U32.AND P0, PT, R5, 0x4, PT ;  /* 0x000000040500780c */ /* 0x000fe40003f06070 */
[----:B------:R-:W-:-:S04]  /*1080*/  LOP3.LUT R12, R12, 0x3, RZ, 0xc0, !PT ;  /* 0x000000030c0c7812 */ /* 0x000fc800078ec0ff */
[----:B------:R-:W-:-:S07]  /*1090*/  ISETP.NE.AND P1, PT, R12, RZ, PT ;  /* 0x000000ff0c00720c */ /* 0x000fce0003f25270 */
[----:B------:R-:W-:Y:S06]  /*10a0*/  @!P0 BRA `(.L_x_12) ;  /* 0x0000000000288947 */ /* 0x000fec0003800000 */
[C---:B------:R-:W-:Y:S01]  /*10b0*/  LEA R4, R0.reuse, R1, 0x2 ;  /* 0x0000000100047211 */ /* 0x040fe200078e10ff */
[----:B0-----:R-:W0:Y:S04]  /*10c0*/  LDC.64 R2, c[0x0][0x388] ;  /* 0x0000e200ff027b82 */ /* 0x001e280000000a00 */
[----:B------:R-:W2:Y:S04]  /*10d0*/  LDL.64 R6, [R4] ;  /* 0x0000000004067983 */ /* 0x000ea80000100a00 */
[----:B------:R-:W3:Y:S01]  /*10e0*/  LDL.64 R8, [R4+0x8] ;  /* 0x0000080004087983 */ /* 0x000ee20000100a00 */
[----:B0-----:R-:W-:-:S04]  /*10f0*/  IMAD.WIDE.U32 R2, R0, 0x4, R2 ;  /* 0x0000000400027825 */ /* 0x001fc800078e0002 */
[----:B------:R-:W-:Y:S01]  /*1100*/  VIADD R0, R0, 0x4 ;  /* 0x0000000400007836 */ /* 0x000fe20000000000 */
[----:B--2---:R1:W-:Y:S04]  /*1110*/  STG.E desc[UR6][R2.64], R6 ;  /* 0x0000000602007986 */ /* 0x0043e8000c101906 */
[----:B------:R1:W-:Y:S04]  /*1120*/  STG.E desc[UR6][R2.64+0x4], R7 ;  /* 0x0000040702007986 */ /* 0x0003e8000c101906 */
[----:B---3--:R1:W-:Y:S04]  /*1130*/  STG.E desc[UR6][R2.64+0x8], R8 ;  /* 0x0000080802007986 */ /* 0x0083e8000c101906 */
[----:B------:R1:W-:Y:S02]  /*1140*/  STG.E desc[UR6][R2.64+0xc], R9 ;  /* 0x00000c0902007986 */ /* 0x0003e4000c101906 */
.L_x_12:
[----:B------:R-:W-:Y:S05]  /*1150*/  @!P1 EXIT ;  /* 0x000000000000994d */ /* 0x000fea0003800000 */
[----:B01----:R-:W0:Y:S01]  /*1160*/  LDC.64 R2, c[0x0][0x388] ;  /* 0x0000e200ff027b82 */ /* 0x003e220000000a00 */
[C---:B------:R-:W-:Y:S02]  /*1170*/  IMAD R4, R0.reuse, 0x4, R1 ;  /* 0x0000000400047824 */ /* 0x040fe400078e0201 */
[----:B0-----:R-:W-:-:S04]  /*1180*/  IMAD.WIDE.U32 R2, R0, 0x4, R2 ;  /* 0x0000000400027825 */ /* 0x001fc800078e0002 */
[----:B------:R-:W-:-:S07]  /*1190*/  IMAD.MOV R0, RZ, RZ, -R12 ;  /* 0x000000ffff007224 */ /* 0x000fce00078e0a0c */
.L_x_13:
[----:B------:R0:W2:Y:S01]  /*11a0*/  LDL R5, [R4] ;  /* 0x0000000004057983 */ /* 0x0000a20000100800 */
[----:B------:R-:W-:-:S05]  /*11b0*/  VIADD R0, R0, 0x1 ;  /* 0x0000000100007836 */ /* 0x000fca0000000000 */
[----:B------:R-:W-:Y:S01]  /*11c0*/  ISETP.NE.AND P0, PT, R0, RZ, PT ;  /* 0x000000ff0000720c */ /* 0x000fe20003f05270 */
[----:B0-----:R-:W-:Y:S01]  /*11d0*/  VIADD R4, R4, 0x4 ;  /* 0x0000000404047836 */ /* 0x001fe20000000000 */
[----:B--2---:R0:W-:Y:S02]  /*11e0*/  STG.E desc[UR6][R2.64], R5 ;  /* 0x0000000502007986 */ /* 0x0041e4000c101906 */
[----:B0-----:R-:W-:-:S05]  /*11f0*/  IADD3 R2, P1, PT, R2, 0x4, RZ ;  /* 0x0000000402027810 */ /* 0x001fca0007f3e0ff */
[----:B------:R-:W-:-:S04]  /*1200*/  IMAD.X R3, RZ, RZ, R3, P1 ;  /* 0x000000ffff037224 */ /* 0x000fc800008e0603 */
[----:B------:R-:W-:Y:S05]  /*1210*/  @P0 BRA `(.L_x_13) ;  /* 0xfffffffc00e00947 */ /* 0x000fea000383ffff */
[----:B------:R-:W-:Y:S05]  /*1220*/  EXIT ;  /* 0x000000000000794d */ /* 0x000fea0003800000 */
.L_x_14:
[----:B------:R-:W-:-:S00]  /*1230*/  BRA `(.L_x_14) ;  /* 0xfffffffc00fc7947 */ /* 0x000fc0000383ffff */
[----:B------:R-:W-:-:S00]  /*1240*/  NOP ;  /* 0x0000000000007918 */ /* 0x000fc00000000000 */
        /* <DEDUP_REMOVED lines=11> */
.L_x_15:


//--------------------- .nv.shared.reserved.0     --------------------------
	.section	.nv.shared.reserved.0,"aw",@nobits
	.weak		__nv_reservedSMEM_offset_0_alias
	.size		__nv_reservedSMEM_offset_0_alias, 0, 64
	.other		__nv_reservedSMEM_offset_0_alias,@"STO_CUDA_RESERVED_SHARED STV_DEFAULT"
__nv_reservedSMEM_offset_0_alias:
	.zero		0
	.zero		64


//--------------------- .nv.constant0._Z18bruteForceCOKerneltiPiS_ --------------------------
	.section	.nv.constant0._Z18bruteForceCOKerneltiPiS_,"a",@progbits
	.sectionflags	@""
	.align	4
.nv.constant0._Z18bruteForceCOKerneltiPiS_:
	.zero		920


//--------------------- SYMBOLS --------------------------

	.type		.nv.reservedSmem.offset0,@object
	.size		.nv.reservedSmem.offset0,0x4
